	.headerflags	@"EF_CUDA_TEXMODE_UNIFIED EF_CUDA_64BIT_ADDRESS EF_CUDA_ACCELERATORS EF_CUDA_SM90 EF_CUDA_VIRTUAL_SM(EF_CUDA_SM90)"
	.elftype	@"ET_EXEC"


//--------------------- .nv.info                  --------------------------
	.section	.nv.info,"",@"SHT_CUDA_INFO"
	.align	4


	//----- nvinfo : EIATTR_REGCOUNT
	.align		4
        /*0000*/ 	.byte	0x04, 0x2f
        /*0002*/ 	.short	(.L_1 - .L_0)
	.align		4
.L_0:
        /*0004*/ 	.word	index@(triton_poi_fused_cat_18)
        /*0008*/ 	.word	0x00000018


	//----- nvinfo : EIATTR_MIN_STACK_SIZE
	.align		4
.L_1:
        /*000c*/ 	.byte	0x04, 0x12
        /*000e*/ 	.short	(.L_3 - .L_2)
	.align		4
.L_2:
        /*0010*/ 	.word	index@(triton_poi_fused_cat_18)
        /*0014*/ 	.word	0x00000000


	//----- nvinfo : EIATTR_FRAME_SIZE
	.align		4
.L_3:
        /*0018*/ 	.byte	0x04, 0x11
        /*001a*/ 	.short	(.L_5 - .L_4)
	.align		4
.L_4:
        /*001c*/ 	.word	index@(triton_poi_fused_cat_18)
        /*0020*/ 	.word	0x00000000


	//----- nvinfo : EIATTR_MIN_STACK_SIZE
	.align		4
.L_5:
        /*0024*/ 	.byte	0x04, 0x12
        /*0026*/ 	.short	(.L_7 - .L_6)
	.align		4
.L_6:
        /*0028*/ 	.word	index@(triton_poi_fused_cat_18)
        /*002c*/ 	.word	0x00000000
.L_7:


//--------------------- .nv.info.triton_poi_fused_cat_18 --------------------------
	.section	.nv.info.triton_poi_fused_cat_18,"",@"SHT_CUDA_INFO"
	.sectionflags	@""
	.align	4


	//----- nvinfo : EIATTR_CUDA_API_VERSION
	.align		4
        /*0000*/ 	.byte	0x04, 0x37
        /*0002*/ 	.short	(.L_9 - .L_8)
.L_8:
        /*0004*/ 	.word	0x0000007c


	//----- nvinfo : EIATTR_KPARAM_INFO
	.align		4
.L_9:
        /*0008*/ 	.byte	0x04, 0x17
        /*000a*/ 	.short	(.L_11 - .L_10)
.L_10:
        /*000c*/ 	.word	0x00000000
        /*0010*/ 	.short	0x0009
        /*0012*/ 	.short	0x0048
        /*0014*/ 	.byte	0x00, 0xf0, 0x11, 0x00


	//----- nvinfo : EIATTR_KPARAM_INFO
	.align		4
.L_11:
        /*0018*/ 	.byte	0x04, 0x17
        /*001a*/ 	.short	(.L_13 - .L_12)
.L_12:
        /*001c*/ 	.word	0x00000000
        /*0020*/ 	.short	0x0008
        /*0022*/ 	.short	0x0040
        /*0024*/ 	.byte	0x00, 0xf4, 0x21, 0x00


	//----- nvinfo : EIATTR_KPARAM_INFO
	.align		4
.L_13:
        /*0028*/ 	.byte	0x04, 0x17
        /*002a*/ 	.short	(.L_15 - .L_14)
.L_14:
        /*002c*/ 	.word	0x00000000
        /*0030*/ 	.short	0x0007
        /*0032*/ 	.short	0x0038
        /*0034*/ 	.byte	0x00, 0xf4, 0x21, 0x00


	//----- nvinfo : EIATTR_KPARAM_INFO
	.align		4
.L_15:
        /*0038*/ 	.byte	0x04, 0x17
        /*003a*/ 	.short	(.L_17 - .L_16)
.L_16:
        /*003c*/ 	.word	0x00000000
        /*0040*/ 	.short	0x0006
        /*0042*/ 	.short	0x0030
        /*0044*/ 	.byte	0x00, 0xf4, 0x21, 0x00


	//----- nvinfo : EIATTR_KPARAM_INFO
	.align		4
.L_17:
        /*0048*/ 	.byte	0x04, 0x17
        /*004a*/ 	.short	(.L_19 - .L_18)
.L_18:
        /*004c*/ 	.word	0x00000000
        /*0050*/ 	.short	0x0005
        /*0052*/ 	.short	0x0028
        /*0054*/ 	.byte	0x00, 0xf4, 0x21, 0x00


	//----- nvinfo : EIATTR_KPARAM_INFO
	.align		4
.L_19:
        /*0058*/ 	.byte	0x04, 0x17
        /*005a*/ 	.short	(.L_21 - .L_20)
.L_20:
        /*005c*/ 	.word	0x00000000
        /*0060*/ 	.short	0x0004
        /*0062*/ 	.short	0x0020
        /*0064*/ 	.byte	0x00, 0xf4, 0x21, 0x00


	//----- nvinfo : EIATTR_KPARAM_INFO
	.align		4
.L_21:
        /*0068*/ 	.byte	0x04, 0x17
        /*006a*/ 	.short	(.L_23 - .L_22)
.L_22:
        /*006c*/ 	.word	0x00000000
        /*0070*/ 	.short	0x0003
        /*0072*/ 	.short	0x0018
        /*0074*/ 	.byte	0x00, 0xf4, 0x21, 0x00


	//----- nvinfo : EIATTR_KPARAM_INFO
	.align		4
.L_23:
        /*0078*/ 	.byte	0x04, 0x17
        /*007a*/ 	.short	(.L_25 - .L_24)
.L_24:
        /*007c*/ 	.word	0x00000000
        /*0080*/ 	.short	0x0002
        /*0082*/ 	.short	0x0010
        /*0084*/ 	.byte	0x00, 0xf4, 0x21, 0x00


	//----- nvinfo : EIATTR_KPARAM_INFO
	.align		4
.L_25:
        /*0088*/ 	.byte	0x04, 0x17
        /*008a*/ 	.short	(.L_27 - .L_26)
.L_26:
        /*008c*/ 	.word	0x00000000
        /*0090*/ 	.short	0x0001
        /*0092*/ 	.short	0x0008
        /*0094*/ 	.byte	0x00, 0xf4, 0x21, 0x00


	//----- nvinfo : EIATTR_KPARAM_INFO
	.align		4
.L_27:
        /*0098*/ 	.byte	0x04, 0x17
        /*009a*/ 	.short	(.L_29 - .L_28)
.L_28:
        /*009c*/ 	.word	0x00000000
        /*00a0*/ 	.short	0x0000
        /*00a2*/ 	.short	0x0000
        /*00a4*/ 	.byte	0x00, 0xf4, 0x21, 0x00


	//----- nvinfo : EIATTR_SPARSE_MMA_MASK
	.align		4
.L_29:
        /*00a8*/ 	.byte	0x03, 0x50
        /*00aa*/ 	.short	0x0000


	//----- nvinfo : EIATTR_MAXREG_COUNT
	.align		4
        /*00ac*/ 	.byte	0x03, 0x1b
        /*00ae*/ 	.short	0x00ff


	//----- nvinfo : EIATTR_EXIT_INSTR_OFFSETS
	.align		4
        /*00b0*/ 	.byte	0x04, 0x1c
        /*00b2*/ 	.short	(.L_31 - .L_30)


	//   ....[0]....
.L_30:
        /*00b4*/ 	.word	0x00000700


	//----- nvinfo : EIATTR_REQNTID
	.align		4
.L_31:
        /*00b8*/ 	.byte	0x04, 0x10
        /*00ba*/ 	.short	(.L_33 - .L_32)
.L_32:
        /*00bc*/ 	.word	0x00000080
        /*00c0*/ 	.word	0x00000001
        /*00c4*/ 	.word	0x00000001


	//----- nvinfo : EIATTR_CBANK_PARAM_SIZE
	.align		4
.L_33:
        /*00c8*/ 	.byte	0x03, 0x19
        /*00ca*/ 	.short	0x004c


	//----- nvinfo : EIATTR_PARAM_CBANK
	.align		4
        /*00cc*/ 	.byte	0x04, 0x0a
        /*00ce*/ 	.short	(.L_35 - .L_34)
	.align		4
.L_34:
        /*00d0*/ 	.word	index@(.nv.constant0.triton_poi_fused_cat_18)
        /*00d4*/ 	.short	0x0210
        /*00d6*/ 	.short	0x004c


	//----- nvinfo : EIATTR_SW_WAR
	.align		4
.L_35:
        /*00d8*/ 	.byte	0x04, 0x36
        /*00da*/ 	.short	(.L_37 - .L_36)
.L_36:
        /*00dc*/ 	.word	0x00000008
.L_37:


//--------------------- .nv.callgraph             --------------------------
	.section	.nv.callgraph,"",@"SHT_CUDA_CALLGRAPH"
	.align	4
	.sectionentsize	8
	.align		4
        /*0000*/ 	.word	0x00000000
	.align		4
        /*0004*/ 	.word	0xffffffff
	.align		4
        /*0008*/ 	.word	0x00000000
	.align		4
        /*000c*/ 	.word	0xfffffffe
	.align		4
        /*0010*/ 	.word	0x00000000
	.align		4
        /*0014*/ 	.word	0xfffffffd
	.align		4
        /*0018*/ 	.word	0x00000000
	.align		4
        /*001c*/ 	.word	0xfffffffc


//--------------------- .text.triton_poi_fused_cat_18 --------------------------
	.section	.text.triton_poi_fused_cat_18,"ax",@progbits
	.align	128
        .global         triton_poi_fused_cat_18
        .type           triton_poi_fused_cat_18,@function
        .size           triton_poi_fused_cat_18,(.L_x_1 - triton_poi_fused_cat_18)
        .other          triton_poi_fused_cat_18,@"STO_CUDA_ENTRY STV_DEFAULT"
triton_poi_fused_cat_18:
.text.triton_poi_fused_cat_18:
[----:B------:R-:W-:Y:S01]  /*0000*/  LDC R1, c[0x0][0x28] ;  /* 0x00000a00ff017b82 */ /* 0x000fe20000000800 */
[----:B------:R-:W1:Y:S07]  /*0010*/  S2R R2, SR_TID.X ;  /* 0x0000000000027919 */ /* 0x000e6e0000002100 */
[----:B------:R-:W2:Y:S01]  /*0020*/  LDC.64 R14, c[0x0][0x218] ;  /* 0x00008600ff0e7b82 */ /* 0x000ea20000000a00 */
[----:B------:R-:W-:Y:S01]  /*0030*/  ULDC.64 UR4, c[0x0][0x208] ;  /* 0x0000820000047ab9 */ /* 0x000fe20000000a00 */
[----:B------:R-:W-:Y:S01]  /*0040*/  ULDC.64 UR6, c[0x0][0x228] ;  /* 0x00008a0000067ab9 */ /* 0x000fe20000000a00 */
[----:B------:R-:W3:Y:S05]  /*0050*/  S2R R3, SR_CTAID.X ;  /* 0x0000000000037919 */ /* 0x000eea0000002500 */
[----:B------:R-:W4:Y:S08]  /*0060*/  LDC.64 R10, c[0x0][0x220] ;  /* 0x00008800ff0a7b82 */ /* 0x000f300000000a00 */
[----:B------:R-:W5:Y:S01]  /*0070*/  LDC.64 R12, c[0x0][0x230] ;  /* 0x00008c00ff0c7b82 */ /* 0x000f620000000a00 */
[----:B-1----:R-:W-:-:S05]  /*0080*/  LOP3.LUT R2, R2, 0x7f, RZ, 0xc0, !PT ;  /* 0x0000007f02027812 */ /* 0x002fca00078ec0ff */
[----:B---3--:R-:W-:-:S05]  /*0090*/  IMAD R2, R3, 0x80, R2 ;  /* 0x0000008003027824 */ /* 0x008fca00078e0202 */
[----:B------:R-:W-:-:S04]  /*00a0*/  SHF.R.S32.HI R7, RZ, 0x1f, R2 ;  /* 0x0000001fff077819 */ /* 0x000fc80000011402 */
[CC--:B------:R-:W-:Y:S02]  /*00b0*/  LEA.HI R0, R7.reuse, R2.reuse, RZ, 0x4 ;  /* 0x0000000207007211 */ /* 0x0c0fe400078f20ff */
[----:B------:R-:W-:Y:S02]  /*00c0*/  LEA.HI R5, R7, R2, RZ, 0x2 ;  /* 0x0000000207057211 */ /* 0x000fe400078f10ff */
[--C-:B------:R-:W-:Y:S02]  /*00d0*/  SHF.R.S32.HI R3, RZ, 0x4, R0.reuse ;  /* 0x00000004ff037819 */ /* 0x100fe40000011400 */
[----:B------:R-:W-:Y:S02]  /*00e0*/  SHF.R.S32.HI R4, RZ, 0x1f, R0 ;  /* 0x0000001fff047819 */ /* 0x000fe40000011400 */
[----:B------:R-:W-:Y:S02]  /*00f0*/  SHF.R.S32.HI R6, RZ, 0x2, R5 ;  /* 0x00000002ff067819 */ /* 0x000fe40000011405 */
[----:B------:R-:W-:-:S02]  /*0100*/  LEA.HI R4, R4, R3, RZ, 0x6 ;  /* 0x0000000304047211 */ /* 0x000fc400078f30ff */
[----:B------:R-:W-:Y:S02]  /*0110*/  LEA.HI R8, R6, R6, RZ, 0x2 ;  /* 0x0000000606087211 */ /* 0x000fe400078f10ff */
[----:B------:R-:W-:Y:S02]  /*0120*/  LOP3.LUT R4, R4, 0xffffffc0, RZ, 0xc0, !PT ;  /* 0xffffffc004047812 */ /* 0x000fe400078ec0ff */
[----:B------:R-:W-:Y:S02]  /*0130*/  LOP3.LUT R9, R8, 0xfffffffc, RZ, 0xc0, !PT ;  /* 0xfffffffc08097812 */ /* 0x000fe400078ec0ff */
[----:B------:R-:W-:Y:S01]  /*0140*/  LOP3.LUT R5, R5, 0xfffffffc, RZ, 0xc0, !PT ;  /* 0xfffffffc05057812 */ /* 0x000fe200078ec0ff */
[----:B------:R-:W-:Y:S02]  /*0150*/  IMAD.IADD R3, R3, 0x1, -R4 ;  /* 0x0000000103037824 */ /* 0x000fe400078e0a04 */
[----:B------:R-:W-:Y:S01]  /*0160*/  IMAD.IADD R4, R6, 0x1, -R9 ;  /* 0x0000000106047824 */ /* 0x000fe200078e0a09 */
[----:B------:R-:W-:Y:S01]  /*0170*/  CS2R R8, SRZ ;  /* 0x0000000000087805 */ /* 0x000fe2000001ff00 */
[----:B------:R-:W-:Y:S01]  /*0180*/  IMAD.IADD R5, R2, 0x1, -R5 ;  /* 0x0000000102057824 */ /* 0x000fe200078e0a05 */
[----:B------:R-:W-:Y:S01]  /*0190*/  ISETP.GE.AND P0, PT, R3, 0x20, PT ;  /* 0x000000200300780c */ /* 0x000fe20003f06270 */
[----:B--2---:R-:W-:Y:S01]  /*01a0*/  IMAD.WIDE R16, R4, 0x8, R14 ;  /* 0x0000000804107825 */ /* 0x004fe200078e020e */
[----:B------:R-:W-:-:S11]  /*01b0*/  CS2R R14, SRZ ;  /* 0x00000000000e7805 */ /* 0x000fd6000001ff00 */
[----:B------:R1:W2:Y:S01]  /*01c0*/  @!P0 LDG.E.EL.64 R8, desc[UR4][R16.64] ;  /* 0x0000000410088981 */ /* 0x0002a2000c2e1b00 */
[----:B----4-:R-:W-:Y:S01]  /*01d0*/  IMAD.WIDE R18, R5, 0x8, R10 ;  /* 0x0000000805127825 */ /* 0x010fe200078e020a */
[----:B------:R-:W-:-:S03]  /*01e0*/  CS2R R10, SRZ ;  /* 0x00000000000a7805 */ /* 0x000fc6000001ff00 */
[----:B-----5:R-:W-:Y:S01]  /*01f0*/  IMAD.WIDE R12, R5, 0x8, R12 ;  /* 0x00000008050c7825 */ /* 0x020fe200078e020c */
[----:B------:R3:W4:Y:S04]  /*0200*/  @!P0 LDG.E.EL.64 R14, desc[UR4][R18.64] ;  /* 0x00000004120e8981 */ /* 0x000728000c2e1b00 */
[----:B------:R-:W5:Y:S01]  /*0210*/  @!P0 LDG.E.EL.64 R10, desc[UR4][R12.64] ;  /* 0x000000040c0a8981 */ /* 0x000f62000c2e1b00 */
[----:B-1----:R-:W-:Y:S01]  /*0220*/  LEA.HI R16, R7, R2, RZ, 0xa ;  /* 0x0000000207107211 */ /* 0x002fe200078f50ff */
[----:B---3--:R-:W-:Y:S01]  /*0230*/  IMAD.SHL.U32 R19, R3, 0x4, RZ ;  /* 0x0000000403137824 */ /* 0x008fe200078e00ff */
[----:B--2---:R-:W-:Y:S02]  /*0240*/  SEL R20, R9, RZ, !P0 ;  /* 0x000000ff09147207 */ /* 0x004fe40004000000 */
[----:B------:R-:W-:-:S02]  /*0250*/  SEL R21, R8, RZ, !P0 ;  /* 0x000000ff08157207 */ /* 0x000fc40004000000 */
[----:B------:R-:W-:Y:S02]  /*0260*/  SHF.R.U32.HI R9, RZ, 0x1e, R20 ;  /* 0x0000001eff097819 */ /* 0x000fe40000011614 */
[----:B----4-:R-:W-:Y:S02]  /*0270*/  SEL R6, R14, RZ, !P0 ;  /* 0x000000ff0e067207 */ /* 0x010fe40004000000 */
[----:B------:R-:W-:Y:S02]  /*0280*/  LOP3.LUT R8, R9, 0x2, RZ, 0xc0, !PT ;  /* 0x0000000209087812 */ /* 0x000fe400078ec0ff */
[----:B------:R-:W-:Y:S02]  /*0290*/  SEL R9, R15, RZ, !P0 ;  /* 0x000000ff0f097207 */ /* 0x000fe40004000000 */
[----:B------:R-:W-:Y:S02]  /*02a0*/  IADD3 R21, P1, R8, R21, RZ ;  /* 0x0000001508157210 */ /* 0x000fe40007f3e0ff */
[----:B-----5:R-:W-:-:S02]  /*02b0*/  SEL R8, R11, RZ, !P0 ;  /* 0x000000ff0b087207 */ /* 0x020fc40004000000 */
[----:B------:R-:W-:Y:S01]  /*02c0*/  SEL R17, R10, RZ, !P0 ;  /* 0x000000ff0a117207 */ /* 0x000fe20004000000 */
[----:B------:R-:W-:Y:S01]  /*02d0*/  IMAD.X R20, RZ, RZ, R20, P1 ;  /* 0x000000ffff147224 */ /* 0x000fe200008e0614 */
[----:B------:R-:W-:Y:S01]  /*02e0*/  SHF.R.U32.HI R14, RZ, 0x1c, R9 ;  /* 0x0000001cff0e7819 */ /* 0x000fe20000011609 */
[----:B------:R-:W1:Y:S01]  /*02f0*/  LDC.64 R10, c[0x0][0x238] ;  /* 0x00008e00ff0a7b82 */ /* 0x000e620000000a00 */
[----:B------:R-:W-:Y:S02]  /*0300*/  LEA R15, P2, R6, UR6, 0x2 ;  /* 0x00000006060f7c11 */ /* 0x000fe4000f8410ff */
[----:B------:R-:W-:Y:S02]  /*0310*/  SHF.R.U32.HI R12, RZ, 0x1c, R8 ;  /* 0x0000001cff0c7819 */ /* 0x000fe40000011608 */
[----:B------:R-:W-:Y:S02]  /*0320*/  LEA R13, P3, R17, UR6, 0x2 ;  /* 0x00000006110d7c11 */ /* 0x000fe4000f8610ff */
[C---:B------:R-:W-:Y:S01]  /*0330*/  SHF.L.U64.HI R20, R21.reuse, 0x3, R20 ;  /* 0x0000000315147819 */ /* 0x040fe20000010214 */
[----:B------:R-:W-:Y:S01]  /*0340*/  IMAD.SHL.U32 R21, R21, 0x8, RZ ;  /* 0x0000000815157824 */ /* 0x000fe200078e00ff */
[----:B------:R-:W-:-:S02]  /*0350*/  LOP3.LUT R14, R14, 0x8, RZ, 0xc0, !PT ;  /* 0x000000080e0e7812 */ /* 0x000fc400078ec0ff */
[----:B------:R-:W-:Y:S02]  /*0360*/  LEA.HI.X R6, R6, UR7, R9, 0x2, P2 ;  /* 0x0000000706067c11 */ /* 0x000fe400090f1409 */
[----:B------:R-:W-:Y:S02]  /*0370*/  LOP3.LUT R12, R12, 0x8, RZ, 0xc0, !PT ;  /* 0x000000080c0c7812 */ /* 0x000fe400078ec0ff */
[----:B------:R-:W-:Y:S01]  /*0380*/  LEA.HI.X R17, R17, UR7, R8, 0x2, P3 ;  /* 0x0000000711117c11 */ /* 0x000fe200098f1408 */
[----:B------:R-:W-:Y:S01]  /*0390*/  ULDC.64 UR6, c[0x0][0x248] ;  /* 0x0000920000067ab9 */ /* 0x000fe20000000a00 */
[----:B------:R-:W2:Y:S01]  /*03a0*/  LDC.64 R8, c[0x0][0x210] ;  /* 0x00008400ff087b82 */ /* 0x000ea20000000a00 */
[C---:B------:R-:W-:Y:S02]  /*03b0*/  IADD3 R14, P2, P1, R21.reuse, R15, R14 ;  /* 0x0000000f150e7210 */ /* 0x040fe4000795e00e */
[----:B------:R-:W-:Y:S02]  /*03c0*/  IADD3 R12, P3, P4, R21, R13, R12 ;  /* 0x0000000d150c7210 */ /* 0x000fe40007c7e00c */
[----:B------:R-:W-:-:S02]  /*03d0*/  IADD3.X R15, R20, R6, RZ, P2, P1 ;  /* 0x00000006140f7210 */ /* 0x000fc400017e24ff */
[----:B------:R-:W-:Y:S01]  /*03e0*/  IADD3.X R13, R20, R17, RZ, P3, P4 ;  /* 0x00000011140d7210 */ /* 0x000fe20001fe84ff */
[----:B------:R-:W3:Y:S01]  /*03f0*/  LDC.64 R6, c[0x0][0x240] ;  /* 0x00009000ff067b82 */ /* 0x000ee20000000a00 */
[----:B------:R-:W-:Y:S01]  /*0400*/  SHF.R.S32.HI R17, RZ, 0xa, R16 ;  /* 0x0000000aff117819 */ /* 0x000fe20000011410 */
[----:B------:R-:W-:Y:S01]  /*0410*/  IMAD.WIDE R14, R19, 0x4, R14 ;  /* 0x00000004130e7825 */ /* 0x000fe200078e020e */
[----:B------:R-:W-:-:S03]  /*0420*/  LOP3.LUT R16, R16, 0xfffffc00, RZ, 0xc0, !PT ;  /* 0xfffffc0010107812 */ /* 0x000fc600078ec0ff */
[----:B------:R-:W-:-:S04]  /*0430*/  IMAD.WIDE R18, R19, 0x4, R12 ;  /* 0x0000000413127825 */ /* 0x000fc800078e020c */
[C---:B------:R-:W-:Y:S02]  /*0440*/  IMAD.SHL.U32 R21, R17.reuse, 0x80, RZ ;  /* 0x0000008011157824 */ /* 0x040fe400078e00ff */
[----:B------:R-:W-:Y:S02]  /*0450*/  IMAD.SHL.U32 R17, R17, 0x200, RZ ;  /* 0x0000020011117824 */ /* 0x000fe400078e00ff */
[----:B------:R-:W-:-:S04]  /*0460*/  IMAD.WIDE R12, R21, 0x4, R14 ;  /* 0x00000004150c7825 */ /* 0x000fc800078e020e */
[----:B------:R-:W-:Y:S01]  /*0470*/  IMAD.WIDE R14, R21, 0x4, R18 ;  /* 0x00000004150e7825 */ /* 0x000fe200078e0212 */
[----:B------:R-:W-:-:S03]  /*0480*/  IADD3 R19, R17, R2, -R16 ;  /* 0x0000000211137210 */ /* 0x000fc60007ffe810 */
[----:B-1----:R-:W-:-:S04]  /*0490*/  IMAD.WIDE R10, R5, 0x4, R10 ;  /* 0x00000004050a7825 */ /* 0x002fc800078e020a */
[----:B--2---:R-:W-:Y:S01]  /*04a0*/  IMAD.WIDE R8, R19, 0x4, R8 ;  /* 0x0000000413087825 */ /* 0x004fe200078e0208 */
[----:B------:R-:W-:-:S03]  /*04b0*/  LOP3.LUT R19, R0, 0xfffffff0, RZ, 0xc0, !PT ;  /* 0xfffffff000137812 */ /* 0x000fc600078ec0ff */
[----:B------:R-:W-:Y:S02]  /*04c0*/  IMAD.MOV.U32 R5, RZ, RZ, RZ ;  /* 0x000000ffff057224 */ /* 0x000fe400078e00ff */
[----:B------:R-:W-:Y:S02]  /*04d0*/  IMAD.MOV.U32 R16, RZ, RZ, RZ ;  /* 0x000000ffff107224 */ /* 0x000fe400078e00ff */
[----:B------:R-:W-:Y:S02]  /*04e0*/  IMAD.IADD R0, R2, 0x1, -R19 ;  /* 0x0000000102007824 */ /* 0x000fe400078e0a13 */
[----:B------:R-:W-:Y:S01]  /*04f0*/  IMAD.MOV.U32 R18, RZ, RZ, RZ ;  /* 0x000000ffff127224 */ /* 0x000fe200078e00ff */
[----:B------:R1:W2:Y:S01]  /*0500*/  @!P0 LDG.E.EL R5, desc[UR4][R12.64] ;  /* 0x000000040c058981 */ /* 0x0002a2000c2e1900 */
[----:B------:R-:W-:Y:S02]  /*0510*/  IMAD.SHL.U32 R19, R3, 0x10, RZ ;  /* 0x0000001003137824 */ /* 0x000fe400078e00ff */
[----:B---3--:R-:W-:Y:S01]  /*0520*/  IMAD.WIDE R6, R4, 0x4, R6 ;  /* 0x0000000404067825 */ /* 0x008fe200078e0206 */
[----:B------:R3:W4:Y:S01]  /*0530*/  @!P0 LDG.E.EL R16, desc[UR4][R14.64] ;  /* 0x000000040e108981 */ /* 0x000722000c2e1900 */
[----:B------:R-:W-:-:S02]  /*0540*/  SHF.R.S32.HI R20, RZ, 0x1f, R17 ;  /* 0x0000001fff147819 */ /* 0x000fc40000011411 */
[----:B------:R-:W-:Y:S01]  /*0550*/  IMAD.MOV.U32 R4, RZ, RZ, RZ ;  /* 0x000000ffff047224 */ /* 0x000fe200078e00ff */
[----:B------:R-:W-:Y:S01]  /*0560*/  IADD3 R21, P2, P3, R19, R0, R17 ;  /* 0x0000000013157210 */ /* 0x000fe20007b5e011 */
[----:B------:R5:W4:Y:S01]  /*0570*/  @!P0 LDG.E.EL R18, desc[UR4][R10.64] ;  /* 0x000000040a128981 */ /* 0x000b22000c2e1900 */
[----:B------:R-:W-:Y:S01]  /*0580*/  SHF.R.S32.HI R17, RZ, 0x1f, R0 ;  /* 0x0000001fff117819 */ /* 0x000fe20000011400 */
[----:B------:R-:W-:Y:S01]  /*0590*/  IMAD.MOV.U32 R0, RZ, RZ, RZ ;  /* 0x000000ffff007224 */ /* 0x000fe200078e00ff */
[----:B------:R-:W-:Y:S01]  /*05a0*/  SHF.R.S32.HI R19, RZ, 0x1f, R19 ;  /* 0x0000001fff137819 */ /* 0x000fe20000011413 */
[----:B------:R-:W4:Y:S01]  /*05b0*/  @!P0 LDG.E R4, desc[UR4][R8.64] ;  /* 0x0000000408048981 */ /* 0x000f22000c1e1900 */
[----:B------:R-:W-:Y:S02]  /*05c0*/  ISETP.GT.AND P1, PT, R3, 0x1f, PT ;  /* 0x0000001f0300780c */ /* 0x000fe40003f24270 */
[----:B------:R-:W-:Y:S01]  /*05d0*/  IADD3.X R20, R19, R17, R20, P2, P3 ;  /* 0x0000001113147210 */ /* 0x000fe200017e6414 */
[----:B------:R-:W4:Y:S01]  /*05e0*/  @!P0 LDG.E.EL R0, desc[UR4][R6.64] ;  /* 0x0000000406008981 */ /* 0x000f22000c2e1900 */
[C---:B-1----:R-:W-:Y:S01]  /*05f0*/  LEA R12, P2, R21.reuse, UR6, 0x2 ;  /* 0x00000006150c7c11 */ /* 0x042fe2000f8410ff */
[----:B---3--:R-:W-:Y:S01]  /*0600*/  IMAD.MOV.U32 R14, RZ, RZ, RZ ;  /* 0x000000ffff0e7224 */ /* 0x008fe200078e00ff */
[----:B-----5:R-:W1:Y:S02]  /*0610*/  LDC.64 R10, c[0x0][0x250] ;  /* 0x00009400ff0a7b82 */ /* 0x020e640000000a00 */
[----:B------:R-:W-:-:S05]  /*0620*/  LEA.HI.X R13, R21, UR7, R20, 0x2, P2 ;  /* 0x00000007150d7c11 */ /* 0x000fca00090f1414 */
[----:B------:R-:W3:Y:S01]  /*0630*/  @P1 LDG.E R14, desc[UR4][R12.64+-0x800] ;  /* 0xfff800040c0e1981 */ /* 0x000ee2000c1e1900 */
[----:B-1----:R-:W-:Y:S01]  /*0640*/  IMAD.WIDE R10, R2, 0x4, R10 ;  /* 0x00000004020a7825 */ /* 0x002fe200078e020a */
[----:B--2---:R-:W-:Y:S02]  /*0650*/  SEL R5, R5, RZ, !P0 ;  /* 0x000000ff05057207 */ /* 0x004fe40004000000 */
[----:B----4-:R-:W-:Y:S02]  /*0660*/  SEL R16, R16, RZ, !P0 ;  /* 0x000000ff10107207 */ /* 0x010fe40004000000 */
[----:B------:R-:W-:-:S03]  /*0670*/  SEL R18, R18, RZ, !P0 ;  /* 0x000000ff12127207 */ /* 0x000fc60004000000 */
[----:B------:R-:W-:Y:S01]  /*0680*/  FADD R16, -R5, R16 ;  /* 0x0000001005107221 */ /* 0x000fe20000000100 */
[----:B------:R-:W-:-:S03]  /*0690*/  SEL R3, R4, RZ, !P0 ;  /* 0x000000ff04037207 */ /* 0x000fc60004000000 */
[----:B------:R-:W-:Y:S01]  /*06a0*/  FFMA R18, R16, R18, R5 ;  /* 0x0000001210127223 */ /* 0x000fe20000000005 */
[----:B------:R-:W-:-:S03]  /*06b0*/  SEL R0, R0, RZ, !P0 ;  /* 0x000000ff00007207 */ /* 0x000fc60004000000 */
[----:B------:R-:W-:-:S04]  /*06c0*/  FADD R18, -R3, R18 ;  /* 0x0000001203127221 */ /* 0x000fc80000000100 */
[----:B------:R-:W-:Y:S01]  /*06d0*/  FFMA R3, R18, R0, R3 ;  /* 0x0000000012037223 */ /* 0x000fe20000000003 */
[----:B---3--:R-:W-:-:S05]  /*06e0*/  @P0 SEL R3, R14, RZ, P1 ;  /* 0x000000ff0e030207 */ /* 0x008fca0000800000 */
[----:B------:R-:W-:Y:S01]  /*06f0*/  STG.E desc[UR4][R10.64], R3 ;  /* 0x000000030a007986 */ /* 0x000fe2000c101904 */
[----:B------:R-:W-:Y:S05]  /*0700*/  EXIT ;  /* 0x000000000000794d */ /* 0x000fea0003800000 */
.L_x_0:
[----:B------:R-:W-:-:S00]  /*0710*/  BRA `(.L_x_0) ;  /* 0xfffffffc00fc7947 */ /* 0x000fc0000383ffff */
[----:B------:R-:W-:-:S00]  /*0720*/  NOP ;  /* 0x0000000000007918 */ /* 0x000fc00000000000 */
        /* <DEDUP_REMOVED lines=13> */
.L_x_1:


//--------------------- .nv.constant0.triton_poi_fused_cat_18 --------------------------
	.section	.nv.constant0.triton_poi_fused_cat_18,"a",@progbits
	.sectionflags	@""
	.align	4
.nv.constant0.triton_poi_fused_cat_18:
	.zero		604
